//
// Generated by NVIDIA NVVM Compiler
//
// Compiler Build ID: CL-36424714
// Cuda compilation tools, release 13.0, V13.0.88
// Based on NVVM 20.0.0
//

.version 9.0
.target sm_100
.address_size 64

	// .globl	_Z12squaredErrorPfS_S_i

.visible .entry _Z12squaredErrorPfS_S_i(
	.param .u64 .ptr .align 1 _Z12squaredErrorPfS_S_i_param_0,
	.param .u64 .ptr .align 1 _Z12squaredErrorPfS_S_i_param_1,
	.param .u64 .ptr .align 1 _Z12squaredErrorPfS_S_i_param_2,
	.param .u32 _Z12squaredErrorPfS_S_i_param_3
)
{
	.reg .pred 	%p<2>;
	.reg .b32 	%r<6>;
	.reg .b32 	%f<5>;
	.reg .b64 	%rd<11>;

	ld.param.u64 	%rd1, [_Z12squaredErrorPfS_S_i_param_0];
	ld.param.u64 	%rd2, [_Z12squaredErrorPfS_S_i_param_1];
	ld.param.u64 	%rd3, [_Z12squaredErrorPfS_S_i_param_2];
	ld.param.u32 	%r2, [_Z12squaredErrorPfS_S_i_param_3];
	mov.u32 	%r3, %ctaid.x;
	mov.u32 	%r4, %ntid.x;
	mov.u32 	%r5, %tid.x;
	mad.lo.s32 	%r1, %r3, %r4, %r5;
	setp.ge.s32 	%p1, %r1, %r2;
	@%p1 bra 	$L__BB0_2;
	cvta.to.global.u64 	%rd4, %rd1;
	cvta.to.global.u64 	%rd5, %rd2;
	cvta.to.global.u64 	%rd6, %rd3;
	mul.wide.s32 	%rd7, %r1, 4;
	add.s64 	%rd8, %rd4, %rd7;
	ld.global.f32 	%f1, [%rd8];
	add.s64 	%rd9, %rd5, %rd7;
	ld.global.f32 	%f2, [%rd9];
	sub.f32 	%f3, %f1, %f2;
	mul.f32 	%f4, %f3, %f3;
	add.s64 	%rd10, %rd6, %rd7;
	st.global.f32 	[%rd10], %f4;
$L__BB0_2:
	ret;

}


// ===== COMPILED SASS (sm_100) =====

	.target	sm_100

	.elftype	@"ET_EXEC"


//--------------------- .note.nv.tkinfo           --------------------------
	.section	.note.nv.tkinfo,"",@"SHT_NOTE"
	.sectionflags	@"SHF_NOTE_NV_TKINFO"
	.tkinfo
        /*0018*/ 	.word	0x00000002
        /*0030*/ 	.string	""
        /*0030*/ 	.string	"ptxas"
        /*0030*/ 	.string	"Cuda compilation tools, release 13.0, V13.0.88"
        /*0030*/ 	.string	"Build cuda_13.0.r13.0/compiler.36424714_0"
        /*0030*/ 	.string	"-arch sm_100 -m 64 "



//--------------------- .note.nv.cuinfo           --------------------------
	.section	.note.nv.cuinfo,"",@"SHT_NOTE"
	.sectionflags	@"SHF_NOTE_NV_CUINFO"
        /*0018*/ 	.short	0x0002
        /*001a*/ 	.short	0x0064
        /*001c*/ 	.short	0x0082
	.zero		2


//--------------------- .nv.info                  --------------------------
	.section	.nv.info,"",@"SHT_CUDA_INFO"
	.align	4


	//----- nvinfo : EIATTR_REGCOUNT
	.align		4
        /*0000*/ 	.byte	0x04, 0x2f
        /*0002*/ 	.short	(.L_1 - .L_0)
	.align		4
.L_0:
        /*0004*/ 	.word	index@(_Z12squaredErrorPfS_S_i)
        /*0008*/ 	.word	0x0000000c


	//----- nvinfo : EIATTR_FRAME_SIZE
	.align		4
.L_1:
        /*000c*/ 	.byte	0x04, 0x11
        /*000e*/ 	.short	(.L_3 - .L_2)
	.align		4
.L_2:
        /*0010*/ 	.word	index@(_Z12squaredErrorPfS_S_i)
        /*0014*/ 	.word	0x00000000


	//----- nvinfo : EIATTR_MIN_STACK_SIZE
	.align		4
.L_3:
        /*0018*/ 	.byte	0x04, 0x12
        /*001a*/ 	.short	(.L_5 - .L_4)
	.align		4
.L_4:
        /*001c*/ 	.word	index@(_Z12squaredErrorPfS_S_i)
        /*0020*/ 	.word	0x00000000
.L_5:


//--------------------- .nv.compat                --------------------------
	.section	.nv.compat,"",@"SHT_CUDA_COMPAT_INFO"
	.align	4
        /*0000*/ 	.byte	0x02, 0x09, 0x00, 0x00, 0x02, 0x02, 0x01, 0x00, 0x02, 0x05, 0x05, 0x00, 0x03, 0x07, 0x01, 0x01
        /*0010*/ 	.byte	0x02, 0x03, 0x00, 0x00, 0x02, 0x06, 0x01, 0x00, 0x04, 0x0b, 0x08, 0x00, 0x09, 0x00, 0x00, 0x00
        /*0020*/ 	.byte	0x00, 0x00, 0x00, 0x00


//--------------------- .nv.info._Z12squaredErrorPfS_S_i --------------------------
	.section	.nv.info._Z12squaredErrorPfS_S_i,"",@"SHT_CUDA_INFO"
	.sectionflags	@""
	.align	4


	//----- nvinfo : EIATTR_CUDA_API_VERSION
	.align		4
        /*0000*/ 	.byte	0x04, 0x37
        /*0002*/ 	.short	(.L_7 - .L_6)
.L_6:
        /*0004*/ 	.word	0x00000082


	//----- nvinfo : EIATTR_KPARAM_INFO
	.align		4
.L_7:
        /*0008*/ 	.byte	0x04, 0x17
        /*000a*/ 	.short	(.L_9 - .L_8)
.L_8:
        /*000c*/ 	.word	0x00000000
        /*0010*/ 	.short	0x0003
        /*0012*/ 	.short	0x0018
        /*0014*/ 	.byte	0x00, 0xf0, 0x11, 0x00


	//----- nvinfo : EIATTR_KPARAM_INFO
	.align		4
.L_9:
        /*0018*/ 	.byte	0x04, 0x17
        /*001a*/ 	.short	(.L_11 - .L_10)
.L_10:
        /*001c*/ 	.word	0x00000000
        /*0020*/ 	.short	0x0002
        /*0022*/ 	.short	0x0010
        /*0024*/ 	.byte	0x00, 0xf5, 0x21, 0x00


	//----- nvinfo : EIATTR_KPARAM_INFO
	.align		4
.L_11:
        /*0028*/ 	.byte	0x04, 0x17
        /*002a*/ 	.short	(.L_13 - .L_12)
.L_12:
        /*002c*/ 	.word	0x00000000
        /*0030*/ 	.short	0x0001
        /*0032*/ 	.short	0x0008
        /*0034*/ 	.byte	0x00, 0xf5, 0x21, 0x00


	//----- nvinfo : EIATTR_KPARAM_INFO
	.align		4
.L_13:
        /*0038*/ 	.byte	0x04, 0x17
        /*003a*/ 	.short	(.L_15 - .L_14)
.L_14:
        /*003c*/ 	.word	0x00000000
        /*0040*/ 	.short	0x0000
        /*0042*/ 	.short	0x0000
        /*0044*/ 	.byte	0x00, 0xf5, 0x21, 0x00


	//----- nvinfo : EIATTR_SPARSE_MMA_MASK
	.align		4
.L_15:
        /*0048*/ 	.byte	0x03, 0x50
        /*004a*/ 	.short	0x0000


	//----- nvinfo : EIATTR_MAXREG_COUNT
	.align		4
        /*004c*/ 	.byte	0x03, 0x1b
        /*004e*/ 	.short	0x00ff


	//----- nvinfo : EIATTR_MERCURY_ISA_VERSION
	.align		4
        /*0050*/ 	.byte	0x03, 0x5f
        /*0052*/ 	.short	0x0101


	//----- nvinfo : EIATTR_VRC_CTA_INIT_COUNT
	.align		4
        /*0054*/ 	.byte	0x02, 0x4a
	.zero		1
	.zero		1


	//----- nvinfo : EIATTR_EXIT_INSTR_OFFSETS
	.align		4
        /*0058*/ 	.byte	0x04, 0x1c
        /*005a*/ 	.short	(.L_17 - .L_16)


	//   ....[0]....
.L_16:
        /*005c*/ 	.word	0x00000070


	//   ....[1]....
        /*0060*/ 	.word	0x00000140


	//----- nvinfo : EIATTR_CBANK_PARAM_SIZE
	.align		4
.L_17:
        /*0064*/ 	.byte	0x03, 0x19
        /*0066*/ 	.short	0x001c


	//----- nvinfo : EIATTR_PARAM_CBANK
	.align		4
        /*0068*/ 	.byte	0x04, 0x0a
        /*006a*/ 	.short	(.L_19 - .L_18)
	.align		4
.L_18:
        /*006c*/ 	.word	index@(.nv.constant0._Z12squaredErrorPfS_S_i)
        /*0070*/ 	.short	0x0380
        /*0072*/ 	.short	0x001c


	//----- nvinfo : EIATTR_SW_WAR
	.align		4
.L_19:
        /*0074*/ 	.byte	0x04, 0x36
        /*0076*/ 	.short	(.L_21 - .L_20)
.L_20:
        /*0078*/ 	.word	0x00000008
.L_21:


//--------------------- .nv.callgraph             --------------------------
	.section	.nv.callgraph,"",@"SHT_CUDA_CALLGRAPH"
	.align	4
	.sectionentsize	8
	.align		4
        /*0000*/ 	.word	0x00000000
	.align		4
        /*0004*/ 	.word	0xffffffff
	.align		4
        /*0008*/ 	.word	0x00000000
	.align		4
        /*000c*/ 	.word	0xfffffffe
	.align		4
        /*0010*/ 	.word	0x00000000
	.align		4
        /*0014*/ 	.word	0xfffffffd
	.align		4
        /*0018*/ 	.word	0x00000000
	.align		4
        /*001c*/ 	.word	0xfffffffc


//--------------------- .text._Z12squaredErrorPfS_S_i --------------------------
	.section	.text._Z12squaredErrorPfS_S_i,"ax",@progbits
	.align	128
        .global         _Z12squaredErrorPfS_S_i
        .type           _Z12squaredErrorPfS_S_i,@function
        .size           _Z12squaredErrorPfS_S_i,(.L_x_1 - _Z12squaredErrorPfS_S_i)
        .other          _Z12squaredErrorPfS_S_i,@"STO_CUDA_ENTRY STV_DEFAULT"
_Z12squaredErrorPfS_S_i:
.text._Z12squaredErrorPfS_S_i:
[----:B------:R-:W-:Y:S01]  /*0000*/  LDC R1, c[0x0][0x37c] ;  /* 0x0000df00ff017b82 */ /* 0x000fe20000000800 */
[----:B------:R-:W0:Y:S07]  /*0010*/  S2R R0, SR_TID.X ;  /* 0x0000000000007919 */ /* 0x000e2e0000002100 */
[----:B------:R-:W0:Y:S01]  /*0020*/  S2UR UR4, SR_CTAID.X ;  /* 0x00000000000479c3 */ /* 0x000e220000002500 */
[----:B------:R-:W1:Y:S07]  /*0030*/  LDCU UR5, c[0x0][0x398] ;  /* 0x00007300ff0577ac */ /* 0x000e6e0008000800 */
[----:B------:R-:W0:Y:S02]  /*0040*/  LDC R9, c[0x0][0x360] ;  /* 0x0000d800ff097b82 */ /* 0x000e240000000800 */
[----:B0-----:R-:W-:-:S05]  /*0050*/  IMAD R9, R9, UR4, R0 ;  /* 0x0000000409097c24 */ /* 0x001fca000f8e0200 */
[----:B-1----:R-:W-:-:S13]  /*0060*/  ISETP.GE.AND P0, PT, R9, UR5, PT ;  /* 0x0000000509007c0c */ /* 0x002fda000bf06270 */
[----:B------:R-:W-:Y:S05]  /*0070*/  @P0 EXIT ;  /* 0x000000000000094d */ /* 0x000fea0003800000 */
[----:B------:R-:W0:Y:S01]  /*0080*/  LDC.64 R2, c[0x0][0x380] ;  /* 0x0000e000ff027b82 */ /* 0x000e220000000a00 */
[----:B------:R-:W1:Y:S07]  /*0090*/  LDCU.64 UR4, c[0x0][0x358] ;  /* 0x00006b00ff0477ac */ /* 0x000e6e0008000a00 */
[----:B------:R-:W2:Y:S08]  /*00a0*/  LDC.64 R4, c[0x0][0x388] ;  /* 0x0000e200ff047b82 */ /* 0x000eb00000000a00 */
[----:B------:R-:W3:Y:S01]  /*00b0*/  LDC.64 R6, c[0x0][0x390] ;  /* 0x0000e400ff067b82 */ /* 0x000ee20000000a00 */
[----:B0-----:R-:W-:-:S06]  /*00c0*/  IMAD.WIDE R2, R9, 0x4, R2 ;  /* 0x0000000409027825 */ /* 0x001fcc00078e0202 */
[----:B-1----:R-:W4:Y:S01]  /*00d0*/  LDG.E R2, desc[UR4][R2.64] ;  /* 0x0000000402027981 */ /* 0x002f22000c1e1900 */
[----:B--2---:R-:W-:-:S06]  /*00e0*/  IMAD.WIDE R4, R9, 0x4, R4 ;  /* 0x0000000409047825 */ /* 0x004fcc00078e0204 */
[----:B------:R-:W4:Y:S01]  /*00f0*/  LDG.E R5, desc[UR4][R4.64] ;  /* 0x0000000404057981 */ /* 0x000f22000c1e1900 */
[----:B---3--:R-:W-:-:S04]  /*0100*/  IMAD.WIDE R6, R9, 0x4, R6 ;  /* 0x0000000409067825 */ /* 0x008fc800078e0206 */
[----:B----4-:R-:W-:-:S04]  /*0110*/  FADD R0, R2, -R5 ;  /* 0x8000000502007221 */ /* 0x010fc80000000000 */
[----:B------:R-:W-:-:S05]  /*0120*/  FMUL R9, R0, R0 ;  /* 0x0000000000097220 */ /* 0x000fca0000400000 */
[----:B------:R-:W-:Y:S01]  /*0130*/  STG.E desc[UR4][R6.64], R9 ;  /* 0x0000000906007986 */ /* 0x000fe2000c101904 */
[----:B------:R-:W-:Y:S05]  /*0140*/  EXIT ;  /* 0x000000000000794d */ /* 0x000fea0003800000 */
.L_x_0:
[----:B------:R-:W-:-:S00]  /*0150*/  BRA `(.L_x_0) ;  /* 0xfffffffc00fc7947 */ /* 0x000fc0000383ffff */
[----:B------:R-:W-:-:S00]  /*0160*/  NOP ;  /* 0x0000000000007918 */ /* 0x000fc00000000000 */
        /* <DEDUP_REMOVED lines=9> */
.L_x_1:


//--------------------- .nv.shared.reserved.0     --------------------------
	.section	.nv.shared.reserved.0,"aw",@nobits
	.weak		__nv_reservedSMEM_offset_0_alias
	.size		__nv_reservedSMEM_offset_0_alias, 0, 64
	.other		__nv_reservedSMEM_offset_0_alias,@"STO_CUDA_RESERVED_SHARED STV_DEFAULT"
__nv_reservedSMEM_offset_0_alias:
	.zero		0
	.zero		64


//--------------------- .nv.constant0._Z12squaredErrorPfS_S_i --------------------------
	.section	.nv.constant0._Z12squaredErrorPfS_S_i,"a",@progbits
	.sectionflags	@""
	.align	4
.nv.constant0._Z12squaredErrorPfS_S_i:
	.zero		924


//--------------------- SYMBOLS --------------------------

	.type		.nv.reservedSmem.offset0,@object
	.size		.nv.reservedSmem.offset0,0x4
